	.headerflags	@"EF_CUDA_TEXMODE_UNIFIED EF_CUDA_64BIT_ADDRESS EF_CUDA_ACCELERATORS EF_CUDA_SM90 EF_CUDA_VIRTUAL_SM(EF_CUDA_SM90)"
	.elftype	@"ET_EXEC"


//--------------------- .nv.info                  --------------------------
	.section	.nv.info,"",@"SHT_CUDA_INFO"
	.align	4


	//----- nvinfo : EIATTR_REGCOUNT
	.align		4
        /*0000*/ 	.byte	0x04, 0x2f
        /*0002*/ 	.short	(.L_1 - .L_0)
	.align		4
.L_0:
        /*0004*/ 	.word	index@(triton_mm)
        /*0008*/ 	.word	0x0000002f


	//----- nvinfo : EIATTR_MIN_STACK_SIZE
	.align		4
.L_1:
        /*000c*/ 	.byte	0x04, 0x12
        /*000e*/ 	.short	(.L_3 - .L_2)
	.align		4
.L_2:
        /*0010*/ 	.word	index@(triton_mm)
        /*0014*/ 	.word	0x00000000


	//----- nvinfo : EIATTR_FRAME_SIZE
	.align		4
.L_3:
        /*0018*/ 	.byte	0x04, 0x11
        /*001a*/ 	.short	(.L_5 - .L_4)
	.align		4
.L_4:
        /*001c*/ 	.word	index@(triton_mm)
        /*0020*/ 	.word	0x00000000


	//----- nvinfo : EIATTR_MIN_STACK_SIZE
	.align		4
.L_5:
        /*0024*/ 	.byte	0x04, 0x12
        /*0026*/ 	.short	(.L_7 - .L_6)
	.align		4
.L_6:
        /*0028*/ 	.word	index@(triton_mm)
        /*002c*/ 	.word	0x00000000
.L_7:


//--------------------- .nv.info.triton_mm        --------------------------
	.section	.nv.info.triton_mm,"",@"SHT_CUDA_INFO"
	.sectionflags	@""
	.align	4


	//----- nvinfo : EIATTR_CUDA_API_VERSION
	.align		4
        /*0000*/ 	.byte	0x04, 0x37
        /*0002*/ 	.short	(.L_9 - .L_8)
.L_8:
        /*0004*/ 	.word	0x0000007c


	//----- nvinfo : EIATTR_KPARAM_INFO
	.align		4
.L_9:
        /*0008*/ 	.byte	0x04, 0x17
        /*000a*/ 	.short	(.L_11 - .L_10)
.L_10:
        /*000c*/ 	.word	0x00000000
        /*0010*/ 	.short	0x0004
        /*0012*/ 	.short	0x0020
        /*0014*/ 	.byte	0x00, 0xf0, 0x11, 0x00


	//----- nvinfo : EIATTR_KPARAM_INFO
	.align		4
.L_11:
        /*0018*/ 	.byte	0x04, 0x17
        /*001a*/ 	.short	(.L_13 - .L_12)
.L_12:
        /*001c*/ 	.word	0x00000000
        /*0020*/ 	.short	0x0003
        /*0022*/ 	.short	0x0018
        /*0024*/ 	.byte	0x00, 0xf0, 0x21, 0x00


	//----- nvinfo : EIATTR_KPARAM_INFO
	.align		4
.L_13:
        /*0028*/ 	.byte	0x04, 0x17
        /*002a*/ 	.short	(.L_15 - .L_14)
.L_14:
        /*002c*/ 	.word	0x00000000
        /*0030*/ 	.short	0x0002
        /*0032*/ 	.short	0x0010
        /*0034*/ 	.byte	0x00, 0xf0, 0x21, 0x00


	//----- nvinfo : EIATTR_KPARAM_INFO
	.align		4
.L_15:
        /*0038*/ 	.byte	0x04, 0x17
        /*003a*/ 	.short	(.L_17 - .L_16)
.L_16:
        /*003c*/ 	.word	0x00000000
        /*0040*/ 	.short	0x0001
        /*0042*/ 	.short	0x0008
        /*0044*/ 	.byte	0x00, 0xf0, 0x21, 0x00


	//----- nvinfo : EIATTR_KPARAM_INFO
	.align		4
.L_17:
        /*0048*/ 	.byte	0x04, 0x17
        /*004a*/ 	.short	(.L_19 - .L_18)
.L_18:
        /*004c*/ 	.word	0x00000000
        /*0050*/ 	.short	0x0000
        /*0052*/ 	.short	0x0000
        /*0054*/ 	.byte	0x00, 0xf0, 0x21, 0x00


	//----- nvinfo : EIATTR_SPARSE_MMA_MASK
	.align		4
.L_19:
        /*0058*/ 	.byte	0x03, 0x50
        /*005a*/ 	.short	0x0000


	//----- nvinfo : EIATTR_MAXREG_COUNT
	.align		4
        /*005c*/ 	.byte	0x03, 0x1b
        /*005e*/ 	.short	0x00ff


	//----- nvinfo : EIATTR_COOP_GROUP_MASK_REGIDS
	.align		4
        /*0060*/ 	.byte	0x04, 0x29
        /*0062*/ 	.short	(.L_21 - .L_20)


	//   ....[0]....
.L_20:
        /*0064*/ 	.word	0xffffffff


	//----- nvinfo : EIATTR_COOP_GROUP_INSTR_OFFSETS
	.align		4
.L_21:
        /*0068*/ 	.byte	0x04, 0x28
        /*006a*/ 	.short	(.L_23 - .L_22)


	//   ....[0]....
.L_22:
        /*006c*/ 	.word	0x00000dd0


	//----- nvinfo : EIATTR_EXIT_INSTR_OFFSETS
	.align		4
.L_23:
        /*0070*/ 	.byte	0x04, 0x1c
        /*0072*/ 	.short	(.L_25 - .L_24)


	//   ....[0]....
.L_24:
        /*0074*/ 	.word	0x00000040


	//   ....[1]....
        /*0078*/ 	.word	0x00001740


	//   ....[2]....
        /*007c*/ 	.word	0x00001760


	//----- nvinfo : EIATTR_MAX_THREADS
	.align		4
.L_25:
        /*0080*/ 	.byte	0x04, 0x05
        /*0082*/ 	.short	(.L_27 - .L_26)
.L_26:
        /*0084*/ 	.word	0x00000100
        /*0088*/ 	.word	0x00000001
        /*008c*/ 	.word	0x00000001


	//----- nvinfo : EIATTR_CBANK_PARAM_SIZE
	.align		4
.L_27:
        /*0090*/ 	.byte	0x03, 0x19
        /*0092*/ 	.short	0x0024


	//----- nvinfo : EIATTR_PARAM_CBANK
	.align		4
        /*0094*/ 	.byte	0x04, 0x0a
        /*0096*/ 	.short	(.L_29 - .L_28)
	.align		4
.L_28:
        /*0098*/ 	.word	index@(.nv.constant0.triton_mm)
        /*009c*/ 	.short	0x0210
        /*009e*/ 	.short	0x0024


	//----- nvinfo : EIATTR_SW_WAR
	.align		4
.L_29:
        /*00a0*/ 	.byte	0x04, 0x36
        /*00a2*/ 	.short	(.L_31 - .L_30)
.L_30:
        /*00a4*/ 	.word	0x00000008
.L_31:


//--------------------- .nv.callgraph             --------------------------
	.section	.nv.callgraph,"",@"SHT_CUDA_CALLGRAPH"
	.align	4
	.sectionentsize	8
	.align		4
        /*0000*/ 	.word	0x00000000
	.align		4
        /*0004*/ 	.word	0xffffffff
	.align		4
        /*0008*/ 	.word	0x00000000
	.align		4
        /*000c*/ 	.word	0xfffffffe
	.align		4
        /*0010*/ 	.word	0x00000000
	.align		4
        /*0014*/ 	.word	0xfffffffd
	.align		4
        /*0018*/ 	.word	0x00000000
	.align		4
        /*001c*/ 	.word	0xfffffffc


//--------------------- .text.triton_mm           --------------------------
	.section	.text.triton_mm,"ax",@progbits
	.sectionflags	@"SHF_BARRIERS=1"
	.align	128
        .global         triton_mm
        .type           triton_mm,@function
        .size           triton_mm,(.L_x_2 - triton_mm)
        .other          triton_mm,@"STO_CUDA_ENTRY STV_DEFAULT"
triton_mm:
.text.triton_mm:
[----:B------:R-:W1:Y:S02]  /*0000*/  LDC R1, c[0x0][0x28] ;  /* 0x00000a00ff017b82 */ /* 0x000e640000000800 */
[----:B------:R-:W-:Y:S02]  /*0010*/  ULDC UR28, c[0x0][0x230] ;  /* 0x00008c00001c7ab9 */ /* 0x000fe40000000800 */
[----:B------:R-:W-:-:S06]  /*0020*/  ULOP3.LUT UP0, URZ, UR28, 0x3ffffff, URZ, 0xc0, !UPT ;  /* 0x03ffffff1c3f7892 */ /* 0x000fcc000f80c03f */
[----:B------:R-:W-:-:S13]  /*0030*/  PLOP3.LUT P0, PT, PT, PT, UP0, 0x80, 0x0 ;  /* 0x000000000000781c */ /* 0x000fda0003f0f008 */
[----:B------:R-:W-:Y:S05]  /*0040*/  @!P0 EXIT ;  /* 0x000000000000894d */ /* 0x000fea0003800000 */
[----:B------:R-:W2:Y:S01]  /*0050*/  S2UR UR7, SR_CTAID.X ;  /* 0x00000000000779c3 */ /* 0x000ea20000002500 */
[----:B------:R-:W-:Y:S01]  /*0060*/  UIADD3 UR4, UR28, 0x3f, URZ ;  /* 0x0000003f1c047890 */ /* 0x000fe2000fffe03f */
[----:B------:R-:W3:Y:S01]  /*0070*/  S2R R5, SR_CTAID.X ;  /* 0x0000000000057919 */ /* 0x000ee20000002500 */
[----:B------:R-:W-:Y:S01]  /*0080*/  ULDC.64 UR26, c[0x0][0x208] ;  /* 0x00008200001a7ab9 */ /* 0x000fe20000000a00 */
[----:B------:R-:W-:Y:S01]  /*0090*/  CS2R R24, SRZ ;  /* 0x0000000000187805 */ /* 0x000fe2000001ff00 */
[----:B------:R-:W-:Y:S01]  /*00a0*/  USHF.R.S32.HI UR5, URZ, 0x1f, UR4 ;  /* 0x0000001f3f057899 */ /* 0x000fe20008011404 */
[----:B------:R-:W-:Y:S02]  /*00b0*/  CS2R R26, SRZ ;  /* 0x00000000001a7805 */ /* 0x000fe4000001ff00 */
[----:B------:R-:W-:Y:S01]  /*00c0*/  CS2R R28, SRZ ;  /* 0x00000000001c7805 */ /* 0x000fe2000001ff00 */
[----:B------:R-:W4:Y:S01]  /*00d0*/  S2UR UR22, SR_CgaCtaId ;  /* 0x00000000001679c3 */ /* 0x000f220000008800 */
[----:B------:R-:W-:Y:S01]  /*00e0*/  ULEA.HI UR5, UR5, UR4, URZ, 0x6 ;  /* 0x0000000405057291 */ /* 0x000fe2000f8f303f */
[----:B------:R-:W-:-:S02]  /*00f0*/  CS2R R34, SRZ ;  /* 0x0000000000227805 */ /* 0x000fc4000001ff00 */
[----:B------:R-:W-:Y:S02]  /*0100*/  CS2R R36, SRZ ;  /* 0x0000000000247805 */ /* 0x000fe4000001ff00 */
[----:B------:R-:W-:Y:S01]  /*0110*/  CS2R R38, SRZ ;  /* 0x0000000000267805 */ /* 0x000fe2000001ff00 */
[----:B------:R-:W-:Y:S01]  /*0120*/  UMOV UR23, 0x1 ;  /* 0x0000000100177882 */ /* 0x000fe20000000000 */
[----:B------:R-:W-:Y:S01]  /*0130*/  UMOV UR24, 0xffffffff ;  /* 0xffffffff00187882 */ /* 0x000fe20000000000 */
[----:B------:R-:W-:Y:S01]  /*0140*/  UMOV UR25, 0xffffffc0 ;  /* 0xffffffc000197882 */ /* 0x000fe20000000000 */
[----:B--2---:R-:W-:Y:S02]  /*0150*/  USHF.R.S32.HI UR6, URZ, 0x1f, UR7 ;  /* 0x0000001f3f067899 */ /* 0x004fe40008011407 */
[----:B------:R-:W-:Y:S02]  /*0160*/  ISETP.LE.AND P1, PT, RZ, UR7, PT ;  /* 0x00000007ff007c0c */ /* 0x000fe4000bf23270 */
[----:B------:R-:W-:-:S04]  /*0170*/  ULEA.HI UR6, UR6, UR7, URZ, 0x3 ;  /* 0x0000000706067291 */ /* 0x000fc8000f8f183f */
[----:B------:R-:W-:Y:S01]  /*0180*/  ULOP3.LUT UR6, UR6, 0xfffffff8, URZ, 0xc0, !UPT ;  /* 0xfffffff806067892 */ /* 0x000fe2000f8ec03f */
[----:B---3--:R-:W-:-:S03]  /*0190*/  IABS R7, R5 ;  /* 0x0000000500077213 */ /* 0x008fc60000000000 */
[----:B------:R-:W-:Y:S02]  /*01a0*/  ULEA.HI.SX32 UR5, UR5, -UR6, 0x1a ;  /* 0x8000000605057291 */ /* 0x000fe4000f8fd23f */
[----:B------:R-:W-:Y:S02]  /*01b0*/  UIADD3 UR4, -UR6, UR7, URZ ;  /* 0x0000000706047290 */ /* 0x000fe4000fffe13f */
[----:B------:R-:W-:-:S04]  /*01c0*/  UISETP.LT.AND UP0, UPT, UR5, 0x8, UPT ;  /* 0x000000080500788c */ /* 0x000fc8000bf01270 */
[----:B------:R-:W-:-:S06]  /*01d0*/  USEL UR5, UR5, 0x8, UP0 ;  /* 0x0000000805057887 */ /* 0x000fcc0008000000 */
[----:B------:R-:W-:-:S05]  /*01e0*/  IMAD.U32 R4, RZ, RZ, UR5 ;  /* 0x00000005ff047e24 */ /* 0x000fca000f8e00ff */
[----:B------:R-:W-:-:S04]  /*01f0*/  IABS R11, R4 ;  /* 0x00000004000b7213 */ /* 0x000fc80000000000 */
[----:B------:R-:W2:Y:S08]  /*0200*/  I2F.RP R0, R11 ;  /* 0x0000000b00007306 */ /* 0x000eb00000209400 */
[----:B--2---:R-:W2:Y:S02]  /*0210*/  MUFU.RCP R0, R0 ;  /* 0x0000000000007308 */ /* 0x004ea40000001000 */
[----:B--2---:R-:W-:-:S06]  /*0220*/  VIADD R2, R0, 0xffffffe ;  /* 0x0ffffffe00027836 */ /* 0x004fcc0000000000 */
[----:B------:R2:W3:Y:S02]  /*0230*/  F2I.FTZ.U32.TRUNC.NTZ R3, R2 ;  /* 0x0000000200037305 */ /* 0x0004e4000021f000 */
[----:B--2---:R-:W-:Y:S02]  /*0240*/  IMAD.MOV.U32 R2, RZ, RZ, RZ ;  /* 0x000000ffff027224 */ /* 0x004fe400078e00ff */
[----:B---3--:R-:W-:-:S04]  /*0250*/  IMAD.MOV R6, RZ, RZ, -R3 ;  /* 0x000000ffff067224 */ /* 0x008fc800078e0a03 */
[----:B------:R-:W-:Y:S01]  /*0260*/  IMAD R5, R6, R11, RZ ;  /* 0x0000000b06057224 */ /* 0x000fe200078e02ff */
[----:B------:R-:W-:Y:S01]  /*0270*/  IABS R6, R4 ;  /* 0x0000000400067213 */ /* 0x000fe20000000000 */
[----:B------:R-:W-:Y:S02]  /*0280*/  IMAD.MOV.U32 R4, RZ, RZ, R7 ;  /* 0x000000ffff047224 */ /* 0x000fe400078e0007 */
[----:B------:R-:W-:-:S04]  /*0290*/  IMAD.HI.U32 R3, R3, R5, R2 ;  /* 0x0000000503037227 */ /* 0x000fc800078e0002 */
[----:B------:R-:W-:Y:S01]  /*02a0*/  IMAD.MOV R7, RZ, RZ, -R6 ;  /* 0x000000ffff077224 */ /* 0x000fe200078e0a06 */
[----:B------:R-:W-:Y:S01]  /*02b0*/  IABS R6, UR28 ;  /* 0x0000001c00067c13 */ /* 0x000fe20008000000 */
[----:B------:R-:W-:-:S04]  /*02c0*/  IMAD.HI.U32 R0, R3, R4, RZ ;  /* 0x0000000403007227 */ /* 0x000fc800078e00ff */
[----:B------:R-:W-:Y:S02]  /*02d0*/  IMAD R2, R0, R7, R4 ;  /* 0x0000000700027224 */ /* 0x000fe400078e0204 */
[----:B------:R-:W2:Y:S01]  /*02e0*/  I2F.RP R4, R6 ;  /* 0x0000000600047306 */ /* 0x000ea20000209400 */
[----:B------:R-:W3:Y:S01]  /*02f0*/  S2R R0, SR_TID.X ;  /* 0x0000000000007919 */ /* 0x000ee20000002100 */
[----:B------:R-:W-:Y:S01]  /*0300*/  IMAD.U32 R5, RZ, RZ, UR4 ;  /* 0x00000004ff057e24 */ /* 0x000fe2000f8e00ff */
[----:B------:R-:W-:Y:S01]  /*0310*/  ISETP.GT.U32.AND P0, PT, R11, R2, PT ;  /* 0x000000020b00720c */ /* 0x000fe20003f04070 */
[----:B------:R-:W-:-:S03]  /*0320*/  ULOP3.LUT UR4, UR4, UR5, URZ, 0x3c, !UPT ;  /* 0x0000000504047292 */ /* 0x000fc6000f8e3c3f */
[----:B------:R-:W-:-:S03]  /*0330*/  IABS R10, R5 ;  /* 0x00000005000a7213 */ /* 0x000fc60000000000 */
[----:B------:R-:W-:Y:S01]  /*0340*/  ISETP.LE.AND P3, PT, RZ, UR4, PT ;  /* 0x00000004ff007c0c */ /* 0x000fe2000bf63270 */
[----:B------:R-:W-:Y:S01]  /*0350*/  UMOV UR4, 0x400 ;  /* 0x0000040000047882 */ /* 0x000fe20000000000 */
[----:B------:R-:W-:Y:S01]  /*0360*/  IMAD.HI.U32 R8, R3, R10, RZ ;  /* 0x0000000a03087227 */ /* 0x000fe200078e00ff */
[----:B----4-:R-:W-:Y:S01]  /*0370*/  UPRMT UR22, UR22, 0x654, UR4 ;  /* 0x0000065416167896 */ /* 0x010fe20008000004 */
[----:B--2---:R-:W2:Y:S02]  /*0380*/  MUFU.RCP R4, R4 ;  /* 0x0000000400047308 */ /* 0x004ea40000001000 */
[----:B------:R-:W-:Y:S02]  /*0390*/  @!P0 IMAD.IADD R2, R2, 0x1, -R11 ;  /* 0x0000000102028824 */ /* 0x000fe400078e0a0b */
[----:B------:R-:W-:Y:S01]  /*03a0*/  IMAD R3, R8, R7, R10 ;  /* 0x0000000708037224 */ /* 0x000fe200078e020a */
[----:B------:R-:W-:Y:S02]  /*03b0*/  LOP3.LUT R7, RZ, UR5, RZ, 0x33, !PT ;  /* 0x00000005ff077c12 */ /* 0x000fe4000f8e33ff */
[----:B------:R-:W-:-:S02]  /*03c0*/  ISETP.GT.U32.AND P0, PT, R11, R2, PT ;  /* 0x000000020b00720c */ /* 0x000fc40003f04070 */
[----:B------:R-:W-:Y:S01]  /*03d0*/  ISETP.GT.U32.AND P2, PT, R11, R3, PT ;  /* 0x000000030b00720c */ /* 0x000fe20003f44070 */
[----:B--2---:R-:W-:Y:S01]  /*03e0*/  VIADD R5, R4, 0xffffffe ;  /* 0x0ffffffe04057836 */ /* 0x004fe20000000000 */
[----:B---3--:R-:W-:-:S09]  /*03f0*/  SHF.R.U32.HI R9, RZ, 0x3, R0 ;  /* 0x00000003ff097819 */ /* 0x008fd20000011600 */
[--C-:B------:R-:W-:Y:S01]  /*0400*/  @!P0 IMAD.IADD R2, R2, 0x1, -R11.reuse ;  /* 0x0000000102028824 */ /* 0x100fe200078e0a0b */
[----:B------:R-:W-:Y:S01]  /*0410*/  ISETP.NE.AND P0, PT, RZ, UR5, PT ;  /* 0x00000005ff007c0c */ /* 0x000fe2000bf05270 */
[----:B------:R-:W2:Y:S01]  /*0420*/  F2I.FTZ.U32.TRUNC.NTZ R5, R5 ;  /* 0x0000000500057305 */ /* 0x000ea2000021f000 */
[----:B------:R-:W-:Y:S01]  /*0430*/  @!P2 IMAD.IADD R3, R3, 0x1, -R11 ;  /* 0x000000010303a824 */ /* 0x000fe200078e0a0b */
[----:B------:R-:W-:Y:S01]  /*0440*/  SGXT.U32 R9, R9, 0x5 ;  /* 0x000000050909781a */ /* 0x000fe20000000000 */
[----:B------:R-:W-:Y:S02]  /*0450*/  @!P1 IMAD.MOV R2, RZ, RZ, -R2 ;  /* 0x000000ffff029224 */ /* 0x000fe400078e0a02 */
[----:B------:R-:W-:Y:S01]  /*0460*/  @!P2 VIADD R8, R8, 0x1 ;  /* 0x000000010808a836 */ /* 0x000fe20000000000 */
[----:B------:R-:W-:Y:S02]  /*0470*/  ISETP.GE.U32.AND P1, PT, R3, R11, PT ;  /* 0x0000000b0300720c */ /* 0x000fe40003f26070 */
[----:B------:R-:W-:-:S05]  /*0480*/  SEL R2, R7, R2, !P0 ;  /* 0x0000000207027207 */ /* 0x000fca0004000000 */
[----:B------:R-:W-:Y:S02]  /*0490*/  VIADD R2, R2, UR6 ;  /* 0x0000000602027c36 */ /* 0x000fe40008000000 */
[--C-:B--2---:R-:W-:Y:S02]  /*04a0*/  IMAD.MOV R13, RZ, RZ, -R5.reuse ;  /* 0x000000ffff0d7224 */ /* 0x104fe400078e0a05 */
[----:B------:R-:W-:Y:S02]  /*04b0*/  IMAD.SHL.U32 R4, R2, 0x40, RZ ;  /* 0x0000004002047824 */ /* 0x000fe400078e00ff */
[----:B------:R-:W-:Y:S02]  /*04c0*/  IMAD R11, R13, R6, RZ ;  /* 0x000000060d0b7224 */ /* 0x000fe400078e02ff */
[----:B------:R-:W-:Y:S01]  /*04d0*/  @P1 VIADD R8, R8, 0x1 ;  /* 0x0000000108081836 */ /* 0x000fe20000000000 */
[----:B------:R-:W-:Y:S01]  /*04e0*/  LOP3.LUT R2, R4, R9, RZ, 0xfc, !PT ;  /* 0x0000000904027212 */ /* 0x000fe200078efcff */
[----:B------:R-:W2:Y:S01]  /*04f0*/  LDC.64 R12, c[0x0][0x218] ;  /* 0x00008600ff0c7b82 */ /* 0x000ea20000000a00 */
[----:B------:R-:W-:Y:S01]  /*0500*/  LOP3.LUT R3, R4, 0x20, R9, 0xfe, !PT ;  /* 0x0000002004037812 */ /* 0x000fe200078efe09 */
[----:B------:R-:W-:Y:S01]  /*0510*/  IMAD.MOV.U32 R4, RZ, RZ, RZ ;  /* 0x000000ffff047224 */ /* 0x000fe200078e00ff */
[----:B------:R-:W-:Y:S01]  /*0520*/  IABS R15, R2 ;  /* 0x00000002000f7213 */ /* 0x000fe20000000000 */
[----:B------:R-:W-:Y:S01]  /*0530*/  @!P3 IMAD.MOV R8, RZ, RZ, -R8 ;  /* 0x000000ffff08b224 */ /* 0x000fe200078e0a08 */
[----:B------:R-:W-:Y:S01]  /*0540*/  IABS R17, R3 ;  /* 0x0000000300117213 */ /* 0x000fe20000000000 */
[----:B------:R-:W-:Y:S01]  /*0550*/  IMAD.HI.U32 R4, R5, R11, R4 ;  /* 0x0000000b05047227 */ /* 0x000fe200078e0004 */
[----:B------:R-:W-:Y:S01]  /*0560*/  ISETP.GE.AND P3, PT, R3, RZ, PT ;  /* 0x000000ff0300720c */ /* 0x000fe20003f66270 */
[----:B------:R-:W3:Y:S04]  /*0570*/  LDC.64 R10, c[0x0][0x220] ;  /* 0x00008800ff0a7b82 */ /* 0x000ee80000000a00 */
[----:B------:R-:W-:-:S04]  /*0580*/  IMAD.HI.U32 R5, R4, R15, RZ ;  /* 0x0000000f04057227 */ /* 0x000fc800078e00ff */
[----:B------:R-:W-:-:S04]  /*0590*/  IMAD.HI.U32 R4, R4, R17, RZ ;  /* 0x0000001104047227 */ /* 0x000fc800078e00ff */
[----:B------:R-:W-:Y:S02]  /*05a0*/  IMAD.MOV R4, RZ, RZ, -R4 ;  /* 0x000000ffff047224 */ /* 0x000fe400078e0a04 */
[----:B------:R-:W-:Y:S02]  /*05b0*/  IMAD.MOV R5, RZ, RZ, -R5 ;  /* 0x000000ffff057224 */ /* 0x000fe400078e0a05 */
[C---:B------:R-:W-:Y:S01]  /*05c0*/  IMAD R17, R6.reuse, R4, R17 ;  /* 0x0000000406117224 */ /* 0x040fe200078e0211 */
[----:B------:R-:W-:Y:S01]  /*05d0*/  SEL R4, R7, R8, !P0 ;  /* 0x0000000807047207 */ /* 0x000fe20004000000 */
[----:B------:R-:W-:-:S03]  /*05e0*/  IMAD R15, R6, R5, R15 ;  /* 0x00000005060f7224 */ /* 0x000fc600078e020f */
[C---:B------:R-:W-:Y:S02]  /*05f0*/  ISETP.GT.U32.AND P2, PT, R6.reuse, R17, PT ;  /* 0x000000110600720c */ /* 0x040fe40003f44070 */
[----:B------:R-:W-:Y:S02]  /*0600*/  ISETP.GT.U32.AND P1, PT, R6, R15, PT ;  /* 0x0000000f0600720c */ /* 0x000fe40003f24070 */
[----:B------:R-:W-:Y:S01]  /*0610*/  SHF.R.S32.HI R8, RZ, 0x19, R4 ;  /* 0x00000019ff087819 */ /* 0x000fe20000011404 */
[----:B------:R-:W-:-:S03]  /*0620*/  IMAD.SHL.U32 R4, R4, 0x40, RZ ;  /* 0x0000004004047824 */ /* 0x000fc600078e00ff */
[----:B------:R-:W-:Y:S02]  /*0630*/  SGXT R8, R8, 0x1 ;  /* 0x000000010808781a */ /* 0x000fe40000000200 */
[----:B------:R-:W-:Y:S02]  /*0640*/  LOP3.LUT R19, R4, R9, RZ, 0xfc, !PT ;  /* 0x0000000904137212 */ /* 0x000fe400078efcff */
[----:B------:R-:W-:Y:S01]  /*0650*/  LOP3.LUT R16, R4, 0x20, R9, 0xfe, !PT ;  /* 0x0000002004107812 */ /* 0x000fe200078efe09 */
[--C-:B------:R-:W-:Y:S01]  /*0660*/  @!P2 IMAD.IADD R17, R17, 0x1, -R6.reuse ;  /* 0x000000011111a824 */ /* 0x100fe200078e0a06 */
[----:B------:R-:W-:Y:S01]  /*0670*/  LEA.HI R5, R8, R19, RZ, 0x6 ;  /* 0x0000001308057211 */ /* 0x000fe200078f30ff */
[----:B------:R-:W-:Y:S01]  /*0680*/  @!P1 IMAD.IADD R15, R15, 0x1, -R6 ;  /* 0x000000010f0f9824 */ /* 0x000fe200078e0a06 */
[----:B------:R-:W-:Y:S02]  /*0690*/  ISETP.GE.AND P1, PT, R2, RZ, PT ;  /* 0x000000ff0200720c */ /* 0x000fe40003f26270 */
[----:B------:R-:W-:-:S02]  /*06a0*/  ISETP.GT.U32.AND P2, PT, R6, R17, PT ;  /* 0x000000110600720c */ /* 0x000fc40003f44070 */
[----:B------:R-:W-:Y:S02]  /*06b0*/  ISETP.GT.U32.AND P0, PT, R6, R15, PT ;  /* 0x0000000f0600720c */ /* 0x000fe40003f04070 */
[----:B------:R-:W-:Y:S01]  /*06c0*/  LOP3.LUT R7, R5, 0x3fffc0, RZ, 0xc0, !PT ;  /* 0x003fffc005077812 */ /* 0x000fe200078ec0ff */
[----:B------:R-:W-:-:S04]  /*06d0*/  IMAD.SHL.U32 R5, R0, 0x8, RZ ;  /* 0x0000000800057824 */ /* 0x000fc800078e00ff */
[----:B------:R-:W-:Y:S01]  /*06e0*/  IMAD.IADD R19, R19, 0x1, -R7 ;  /* 0x0000000113137824 */ /* 0x000fe200078e0a07 */
[----:B------:R-:W-:Y:S02]  /*06f0*/  LOP3.LUT R14, R5, 0x38, R0, 0x48, !PT ;  /* 0x00000038050e7812 */ /* 0x000fe400078e4800 */
[----:B------:R-:W-:Y:S01]  /*0700*/  LOP3.LUT R7, R9, 0x20, RZ, 0xfc, !PT ;  /* 0x0000002009077812 */ /* 0x000fe200078efcff */
[--C-:B------:R-:W-:Y:S02]  /*0710*/  @!P2 IMAD.IADD R17, R17, 0x1, -R6.reuse ;  /* 0x000000011111a824 */ /* 0x100fe400078e0a06 */
[----:B------:R-:W-:Y:S01]  /*0720*/  @!P0 IMAD.IADD R15, R15, 0x1, -R6 ;  /* 0x000000010f0f8824 */ /* 0x000fe200078e0a06 */
[----:B------:R-:W-:Y:S01]  /*0730*/  ISETP.NE.AND P0, PT, RZ, UR28, PT ;  /* 0x0000001cff007c0c */ /* 0x000fe2000bf05270 */
[--C-:B------:R-:W-:Y:S02]  /*0740*/  IMAD R6, R7, 0x40, R14.reuse ;  /* 0x0000004007067824 */ /* 0x100fe400078e020e */
[----:B------:R-:W-:Y:S01]  /*0750*/  IMAD R7, R9, 0x40, R14 ;  /* 0x0000004009077824 */ /* 0x000fe200078e020e */
[----:B------:R-:W-:Y:S01]  /*0760*/  LOP3.LUT R14, RZ, UR28, RZ, 0x33, !PT ;  /* 0x0000001cff0e7c12 */ /* 0x000fe2000f8e33ff */
[----:B------:R-:W-:Y:S01]  /*0770*/  @!P3 IMAD.MOV R17, RZ, RZ, -R17 ;  /* 0x000000ffff11b224 */ /* 0x000fe200078e0a11 */
[----:B------:R-:W-:Y:S01]  /*0780*/  LEA.HI R9, R8, R16, RZ, 0x6 ;  /* 0x0000001008097211 */ /* 0x000fe200078f30ff */
[----:B------:R-:W-:Y:S01]  /*0790*/  @!P1 IMAD.MOV R15, RZ, RZ, -R15 ;  /* 0x000000ffff0f9224 */ /* 0x000fe200078e0a0f */
[----:B------:R-:W-:-:S02]  /*07a0*/  LOP3.LUT R8, R5, 0x38, RZ, 0xc0, !PT ;  /* 0x0000003805087812 */ /* 0x000fc400078ec0ff */
[C---:B------:R-:W-:Y:S02]  /*07b0*/  SEL R17, R14.reuse, R17, !P0 ;  /* 0x000000110e117207 */ /* 0x040fe40004000000 */
[----:B------:R-:W-:Y:S01]  /*07c0*/  LOP3.LUT R9, R9, 0x3fffc0, RZ, 0xc0, !PT ;  /* 0x003fffc009097812 */ /* 0x000fe200078ec0ff */
[--C-:B------:R-:W-:Y:S01]  /*07d0*/  IMAD R19, R19, 0xc00, R8.reuse ;  /* 0x00000c0013137824 */ /* 0x100fe200078e0208 */
[----:B------:R-:W-:Y:S01]  /*07e0*/  SEL R21, R14, R15, !P0 ;  /* 0x0000000f0e157207 */ /* 0x000fe20004000000 */
[--C-:B------:R-:W-:Y:S01]  /*07f0*/  IMAD R17, R17, 0xc00, R8.reuse ;  /* 0x00000c0011117824 */ /* 0x100fe200078e0208 */
[----:B------:R-:W-:Y:S01]  /*0800*/  LEA R31, R7, UR22, 0x1 ;  /* 0x00000016071f7c11 */ /* 0x000fe2000f8e08ff */
[----:B------:R-:W-:Y:S02]  /*0810*/  IMAD.IADD R9, R16, 0x1, -R9 ;  /* 0x0000000110097824 */ /* 0x000fe400078e0a09 */
[----:B------:R-:W-:Y:S02]  /*0820*/  IMAD R21, R21, 0xc00, R8 ;  /* 0x00000c0015157824 */ /* 0x000fe400078e0208 */
[----:B--2---:R-:W-:-:S04]  /*0830*/  IMAD.WIDE R22, R17, 0x2, R12 ;  /* 0x0000000211167825 */ /* 0x004fc800078e020c */
[----:B------:R-:W-:Y:S01]  /*0840*/  IMAD R9, R9, 0xc00, R8 ;  /* 0x00000c0009097824 */ /* 0x000fe200078e0208 */
[----:B------:R-:W-:Y:S01]  /*0850*/  IADD3 R14, P0, R22, 0x100, RZ ;  /* 0x00000100160e7810 */ /* 0x000fe20007f1e0ff */
[----:B------:R-:W-:-:S04]  /*0860*/  IMAD.WIDE R20, R21, 0x2, R12 ;  /* 0x0000000215147825 */ /* 0x000fc800078e020c */
[--C-:B---3--:R-:W-:Y:S01]  /*0870*/  IMAD.WIDE R16, R19, 0x2, R10.reuse ;  /* 0x0000000213107825 */ /* 0x108fe200078e020a */
[----:B------:R-:W-:Y:S01]  /*0880*/  LEA R19, R6, UR22, 0x1 ;  /* 0x0000001606137c11 */ /* 0x000fe2000f8e08ff */
[----:B------:R-:W-:Y:S01]  /*0890*/  @!PT LDS RZ, [RZ] ;  /* 0x00000000fffff984 */ /* 0x000fe20000000800 */
[----:B------:R-:W-:Y:S01]  /*08a0*/  @!PT LDS RZ, [RZ] ;  /* 0x00000000fffff984 */ /* 0x000fe20000000800 */
[----:B------:R-:W-:Y:S01]  /*08b0*/  @!PT LDS RZ, [RZ] ;  /* 0x00000000fffff984 */ /* 0x000fe20000000800 */
[----:B------:R-:W-:Y:S02]  /*08c0*/  LDGSTS.E.BYPASS.128 [R31], desc[UR26][R20.64] ;  /* 0x00000000141f7fae */ /* 0x000fe4000b901c5a */
[----:B------:R-:W-:Y:S01]  /*08d0*/  IMAD.WIDE R32, R9, 0x2, R10 ;  /* 0x0000000209207825 */ /* 0x000fe200078e020a */
[----:B------:R-:W-:Y:S01]  /*08e0*/  IADD3 R10, P1, R20, 0x100, RZ ;  /* 0x00000100140a7810 */ /* 0x000fe20007f3e0ff */
[----:B------:R-:W-:Y:S02]  /*08f0*/  LDGSTS.E.BYPASS.128 [R19], desc[UR26][R22.64] ;  /* 0x0000000016137fae */ /* 0x000fe4000b901c5a */
[----:B------:R-:W-:Y:S01]  /*0900*/  IMAD.X R15, RZ, RZ, R23, P0 ;  /* 0x000000ffff0f7224 */ /* 0x000fe200000e0617 */
[----:B------:R-:W-:Y:S01]  /*0910*/  IADD3 R44, P0, R32, 0x100, RZ ;  /* 0x00000100202c7810 */ /* 0x000fe20007f1e0ff */
[----:B------:R-:W0:Y:S01]  /*0920*/  LDGDEPBAR ;  /* 0x00000000000079af */ /* 0x000e220000000000 */
[----:B------:R-:W-:Y:S01]  /*0930*/  IMAD.X R11, RZ, RZ, R21, P1 ;  /* 0x000000ffff0b7224 */ /* 0x000fe200008e0615 */
[----:B------:R-:W-:-:S02]  /*0940*/  IADD3 R13, P1, R16, 0x100, RZ ;  /* 0x00000100100d7810 */ /* 0x000fc40007f3e0ff */
[----:B------:R-:W-:Y:S01]  /*0950*/  LDGSTS.E.BYPASS.128 [R31+0x6000], desc[UR26][R16.64] ;  /* 0x06000000101f7fae */ /* 0x000fe2000b901c5a */
[----:B------:R-:W-:Y:S02]  /*0960*/  IMAD.X R9, RZ, RZ, R33, P0 ;  /* 0x000000ffff097224 */ /* 0x000fe400000e0621 */
[----:B------:R-:W-:Y:S01]  /*0970*/  IMAD.X R18, RZ, RZ, R17, P1 ;  /* 0x000000ffff127224 */ /* 0x000fe200008e0611 */
[----:B------:R-:W-:Y:S04]  /*0980*/  LDGSTS.E.BYPASS.128 [R19+0x6000], desc[UR26][R32.64] ;  /* 0x0600000020137fae */ /* 0x000fe8000b901c5a */
[----:B------:R-:W0:Y:S01]  /*0990*/  LDGDEPBAR ;  /* 0x00000000000079af */ /* 0x000e220000000000 */
[----:B------:R-:W-:Y:S06]  /*09a0*/  BAR.SYNC.DEFER_BLOCKING 0x0 ;  /* 0x0000000000007b1d */ /* 0x000fec0000010000 */
[----:B------:R-:W-:Y:S01]  /*09b0*/  @!PT LDS RZ, [RZ] ;  /* 0x00000000fffff984 */ /* 0x000fe20000000800 */
[----:B------:R-:W-:Y:S01]  /*09c0*/  @!PT LDS RZ, [RZ] ;  /* 0x00000000fffff984 */ /* 0x000fe20000000800 */
[----:B------:R-:W-:Y:S01]  /*09d0*/  @!PT LDS RZ, [RZ] ;  /* 0x00000000fffff984 */ /* 0x000fe20000000800 */
[----:B------:R2:W-:Y:S04]  /*09e0*/  LDGSTS.E.BYPASS.128 [R31+0x2000], desc[UR26][R20.64+0x80] ;  /* 0x02000080141f7fae */ /* 0x0005e8000b901c5a */
[----:B------:R-:W-:Y:S04]  /*09f0*/  LDGSTS.E.BYPASS.128 [R19+0x2000], desc[UR26][R22.64+0x80] ;  /* 0x0200008016137fae */ /* 0x000fe8000b901c5a */
[----:B------:R-:W0:Y:S04]  /*0a00*/  LDGDEPBAR ;  /* 0x00000000000079af */ /* 0x000e280000000000 */
[----:B------:R3:W-:Y:S01]  /*0a10*/  LDGSTS.E.BYPASS.128 [R31+0x8000], desc[UR26][R16.64+0x80] ;  /* 0x08000080101f7fae */ /* 0x0007e2000b901c5a */
[----:B--2---:R-:W-:-:S03]  /*0a20*/  SHF.R.U32.HI R20, RZ, 0x5, R0 ;  /* 0x00000005ff147819 */ /* 0x004fc60000011600 */
[----:B------:R2:W-:Y:S01]  /*0a30*/  LDGSTS.E.BYPASS.128 [R19+0x8000], desc[UR26][R32.64+0x80] ;  /* 0x0800008020137fae */ /* 0x0005e2000b901c5a */
[----:B------:R-:W-:-:S03]  /*0a40*/  LOP3.LUT R21, R20, 0x7fffffc, RZ, 0xc0, !PT ;  /* 0x07fffffc14157812 */ /* 0x000fc600078ec0ff */
[----:B------:R-:W0:Y:S01]  /*0a50*/  LDGDEPBAR ;  /* 0x00000000000079af */ /* 0x000e220000000000 */
[----:B---3--:R-:W-:Y:S01]  /*0a60*/  CS2R R30, SRZ ;  /* 0x00000000001e7805 */ /* 0x008fe2000001ff00 */
[----:B--2---:R-:W-:Y:S01]  /*0a70*/  IMAD.SHL.U32 R19, R0, 0x2, RZ ;  /* 0x0000000200137824 */ /* 0x004fe200078e00ff */
[----:B------:R-:W-:-:S04]  /*0a80*/  CS2R R32, SRZ ;  /* 0x0000000000207805 */ /* 0x000fc8000001ff00 */
[----:B------:R-:W-:-:S04]  /*0a90*/  LOP3.LUT R12, R19, 0x100, RZ, 0xc0, !PT ;  /* 0x00000100130c7812 */ /* 0x000fc800078ec0ff */
[C---:B------:R-:W-:Y:S02]  /*0aa0*/  LOP3.LUT R22, R12.reuse, 0x2000000, RZ, 0xfc, !PT ;  /* 0x020000000c167812 */ /* 0x040fe400078efcff */
[C---:B------:R-:W-:Y:S02]  /*0ab0*/  LOP3.LUT R40, R12.reuse, 0x2000002, RZ, 0xfc, !PT ;  /* 0x020000020c287812 */ /* 0x040fe400078efcff */
[C---:B------:R-:W-:Y:S02]  /*0ac0*/  LOP3.LUT R42, R12.reuse, 0x2000004, RZ, 0xfc, !PT ;  /* 0x020000040c2a7812 */ /* 0x040fe400078efcff */
[----:B------:R-:W-:-:S07]  /*0ad0*/  LOP3.LUT R12, R12, 0x2000006, RZ, 0xfc, !PT ;  /* 0x020000060c0c7812 */ /* 0x000fce00078efcff */
.L_x_0:
[----:B------:R-:W-:Y:S01]  /*0ae0*/  UIADD3 UR24, UR24, 0x1, URZ ;  /* 0x0000000118187890 */ /* 0x000fe2000fffe03f */
[----:B--2---:R-:W-:Y:S01]  /*0af0*/  IMAD.MOV.U32 R16, RZ, RZ, R22 ;  /* 0x000000ffff107224 */ /* 0x004fe200078e0016 */
[----:B------:R-:W-:Y:S01]  /*0b00*/  UMOV UR5, URZ ;  /* 0x0000003f00057c82 */ /* 0x000fe20008000000 */
[----:B------:R-:W-:Y:S01]  /*0b10*/  IMAD.MOV.U32 R23, RZ, RZ, 0x40000040 ;  /* 0x40000040ff177424 */ /* 0x000fe200078e00ff */
[----:B------:R-:W-:Y:S01]  /*0b20*/  UISETP.GE.AND UP0, UPT, UR24, 0x3, UPT ;  /* 0x000000031800788c */ /* 0x000fe2000bf06270 */
[----:B------:R-:W-:Y:S01]  /*0b30*/  IMAD.MOV.U32 R41, RZ, RZ, 0x40000040 ;  /* 0x40000040ff297424 */ /* 0x000fe200078e00ff */
[----:B------:R-:W-:-:S04]  /*0b40*/  DEPBAR.LE SB0, 0x2 ;  /* 0x000080800000791a */ /* 0x000fc80000000000 */
[----:B------:R-:W-:Y:S01]  /*0b50*/  USEL UR24, UR24, URZ, !UP0 ;  /* 0x0000003f18187287 */ /* 0x000fe2000c000000 */
[----:B------:R-:W-:Y:S01]  /*0b60*/  IMAD.MOV.U32 R43, RZ, RZ, 0x40000040 ;  /* 0x40000040ff2b7424 */ /* 0x000fe200078e00ff */
[----:B------:R-:W-:Y:S01]  /*0b70*/  BAR.SYNC.DEFER_BLOCKING 0x0 ;  /* 0x0000000000007b1d */ /* 0x000fe20000010000 */
[----:B------:R-:W-:Y:S02]  /*0b80*/  UIADD3 UR25, UR25, 0x40, URZ ;  /* 0x0000004019197890 */ /* 0x000fe4000fffe03f */
[----:B------:R-:W-:Y:S02]  /*0b90*/  ULEA UR6, UR24, UR22, 0xd ;  /* 0x0000001618067291 */ /* 0x000fe4000f8e683f */
[----:B------:R-:W-:Y:S02]  /*0ba0*/  UIADD3 UR23, UR23, 0x1, URZ ;  /* 0x0000000117177890 */ /* 0x000fe4000fffe03f */
[----:B------:R-:W-:Y:S02]  /*0bb0*/  UIADD3 UR4, UR6, 0x6000, URZ ;  /* 0x0000600006047890 */ /* 0x000fe4000fffe03f */
[----:B------:R-:W-:-:S02]  /*0bc0*/  USHF.R.U32.HI UR6, URZ, 0x4, UR6 ;  /* 0x000000043f067899 */ /* 0x000fc40008011606 */
[----:B------:R-:W-:Y:S02]  /*0bd0*/  USHF.R.U32.HI UR4, URZ, 0x4, UR4 ;  /* 0x000000043f047899 */ /* 0x000fe40008011604 */
[----:B------:R-:W-:Y:S02]  /*0be0*/  ULOP3.LUT UR6, UR6, 0x3fff, URZ, 0xc0, !UPT ;  /* 0x00003fff06067892 */ /* 0x000fe4000f8ec03f */
[----:B------:R-:W-:Y:S01]  /*0bf0*/  ULOP3.LUT UR4, UR4, 0x3fff, URZ, 0xc0, !UPT ;  /* 0x00003fff04047892 */ /* 0x000fe2000f8ec03f */
[----:B------:R-:W-:Y:S01]  /*0c00*/  UMOV UR12, 0x2000002 ;  /* 0x02000002000c7882 */ /* 0x000fe20000000000 */
[----:B------:R-:W-:Y:S01]  /*0c10*/  UMOV UR13, 0x40000040 ;  /* 0x40000040000d7882 */ /* 0x000fe20000000000 */
[----:B------:R-:W-:Y:S01]  /*0c20*/  UMOV UR8, 0x2000004 ;  /* 0x0200000400087882 */ /* 0x000fe20000000000 */
[----:B------:R-:W-:Y:S01]  /*0c30*/  UMOV UR9, 0x40000040 ;  /* 0x4000004000097882 */ /* 0x000fe20000000000 */
[----:B------:R-:W-:Y:S02]  /*0c40*/  UISETP.GE.AND UP1, UPT, UR23, 0x3, UPT ;  /* 0x000000031700788c */ /* 0x000fe4000bf26270 */
[----:B------:R-:W-:Y:S01]  /*0c50*/  UMOV UR7, UR4 ;  /* 0x0000000400077c82 */ /* 0x000fe20008000000 */
[----:B------:R-:W-:Y:S01]  /*0c60*/  WARPGROUP.ARRIVE ;  /* 0x00000000000079c5 */ /* 0x000fe20000000000 */
[----:B------:R-:W-:Y:S01]  /*0c70*/  IADD3 R16, P0, R16, UR7, RZ ;  /* 0x0000000710107c10 */ /* 0x000fe2000ff1e0ff */
[----:B------:R-:W-:Y:S01]  /*0c80*/  UMOV UR7, UR5 ;  /* 0x0000000500077c82 */ /* 0x000fe20008000000 */
[----:B------:R-:W-:-:S02]  /*0c90*/  USEL UR23, UR23, URZ, !UP1 ;  /* 0x0000003f17177287 */ /* 0x000fc4000c800000 */
[----:B------:R-:W-:Y:S01]  /*0ca0*/  R2UR UR18, R16 ;  /* 0x00000000101272ca */ /* 0x000fe200000e0000 */
[----:B------:R-:W-:Y:S01]  /*0cb0*/  IMAD.MOV.U32 R16, RZ, RZ, R40 ;  /* 0x000000ffff107224 */ /* 0x000fe200078e0028 */
[----:B------:R-:W-:Y:S01]  /*0cc0*/  IADD3.X R17, R23, UR7, RZ, P0, !PT ;  /* 0x0000000717117c10 */ /* 0x000fe200087fe4ff */
[----:B------:R-:W-:-:S03]  /*0cd0*/  UMOV UR7, UR4 ;  /* 0x0000000400077c82 */ /* 0x000fc60008000000 */
[----:B------:R-:W-:Y:S01]  /*0ce0*/  IADD3 R16, P0, R16, UR7, RZ ;  /* 0x0000000710107c10 */ /* 0x000fe2000ff1e0ff */
[----:B------:R-:W-:Y:S01]  /*0cf0*/  UMOV UR7, UR5 ;  /* 0x0000000500077c82 */ /* 0x000fe20008000000 */
[----:B------:R-:W-:Y:S02]  /*0d00*/  R2UR UR19, R17 ;  /* 0x00000000111372ca */ /* 0x000fe400000e0000 */
        /* <DEDUP_REMOVED lines=9> */
[----:B------:R-:W-:-:S03]  /*0da0*/  IADD3.X R17, R43, UR7, RZ, P0, !PT ;  /* 0x000000072b117c10 */ /* 0x000fc600087fe4ff */
[----:B------:R-:W-:Y:S01]  /*0db0*/  IMAD.MOV.U32 R23, RZ, RZ, R16 ;  /* 0x000000ffff177224 */ /* 0x000fe200078e0010 */
[----:B------:R-:W-:Y:S01]  /*0dc0*/  R2UR UR11, R17 ;  /* 0x00000000110b72ca */ /* 0x000fe200000e0000 */
[----:B------:R-:W2:Y:S01]  /*0dd0*/  SHFL.IDX PT, R16, R21, RZ, 0x1f ;  /* 0x00001fff15107589 */ /* 0x000ea200000e0000 */
[----:B------:R-:W-:Y:S01]  /*0de0*/  IMAD.MOV.U32 R17, RZ, RZ, 0x40000040 ;  /* 0x40000040ff117424 */ /* 0x000fe200078e00ff */
[----:B--2---:R-:W-:-:S13]  /*0df0*/  R2UR UR7, R16 ;  /* 0x00000000100772ca */ /* 0x004fda00000e0000 */
[----:B------:R-:W-:-:S04]  /*0e00*/  USHF.L.U32 UR7, UR7, 0x7, URZ ;  /* 0x0000000707077899 */ /* 0x000fc8000800063f */
[----:B------:R-:W-:-:S04]  /*0e10*/  ULOP3.LUT UR7, UR7, 0x180, URZ, 0xc0, !UPT ;  /* 0x0000018007077892 */ /* 0x000fc8000f8ec03f */
[----:B------:R-:W-:-:S03]  /*0e20*/  UIADD3 UR20, UP0, UR7, UR6, URZ ;  /* 0x0000000607147290 */ /* 0x000fc6000ff1e03f */
[----:B------:R-:W-:Y:S01]  /*0e30*/  UMOV UR6, UR4 ;  /* 0x0000000400067c82 */ /* 0x000fe20008000000 */
[----:B------:R-:W-:Y:S01]  /*0e40*/  UIADD3.X UR21, URZ, URZ, URZ, UP0, !UPT ;  /* 0x0000003f3f157290 */ /* 0x000fe200087fe43f */
[----:B------:R-:W-:Y:S01]  /*0e50*/  IADD3 R16, P0, R23, UR6, RZ ;  /* 0x0000000617107c10 */ /* 0x000fe2000ff1e0ff */
[----:B------:R-:W-:Y:S02]  /*0e60*/  ULOP3.LUT UR16, UR20, 0x2000000, URZ, 0xfc, !UPT ;  /* 0x0200000014107892 */ /* 0x000fe4000f8efc3f */
[----:B------:R-:W-:Y:S01]  /*0e70*/  ULOP3.LUT UR17, UR21, 0x40000040, URZ, 0xfc, !UPT ;  /* 0x4000004015117892 */ /* 0x000fe2000f8efc3f */
[----:B------:R-:W-:Y:S01]  /*0e80*/  IADD3.X R17, R17, UR5, RZ, P0, !PT ;  /* 0x0000000511117c10 */ /* 0x000fe200087fe4ff */
[----:B------:R-:W-:Y:S01]  /*0e90*/  UIADD3.64 UR12, UR20, UR12, URZ ;  /* 0x0000000c140c7297 */ /* 0x000fe2000fffe03f */
[----:B------:R-:W-:Y:S01]  /*0ea0*/  R2UR UR6, R16 ;  /* 0x00000000100672ca */ /* 0x000fe200000e0000 */
[----:B------:R-:W-:Y:S01]  /*0eb0*/  UIADD3.64 UR8, UR20, UR8, URZ ;  /* 0x0000000814087297 */ /* 0x000fe2000fffe03f */
[----:B------:R-:W-:Y:S01]  /*0ec0*/  R2UR UR7, R17 ;  /* 0x00000000110772ca */ /* 0x000fe200000e0000 */
[----:B------:R-:W-:Y:S01]  /*0ed0*/  UMOV UR4, 0x2000006 ;  /* 0x0200000600047882 */ /* 0x000fe20000000000 */
[----:B------:R-:W-:Y:S01]  /*0ee0*/  UMOV UR5, 0x40000040 ;  /* 0x4000004000057882 */ /* 0x000fe20000000000 */
[----:B------:R-:W-:Y:S01]  /*0ef0*/  UISETP.GE.U32.AND UP0, UPT, UR25, 0xb80, UPT ;  /* 0x00000b801900788c */ /* 0x000fe2000bf06070 */
[----:B------:R-:W-:Y:S01]  /*0f00*/  HGMMA.64x32x16.F32.BF16 R24, gdesc[UR16], R24 ;  /* 0x00600000101879f0 */ /* 0x000fe20008701818 */
[----:B------:R-:W-:Y:S01]  /*0f10*/  UIADD3.64 UR4, UR20, UR4, URZ ;  /* 0x0000000414047297 */ /* 0x000fe2000fffe03f */
[----:B------:R-:W-:Y:S01]  /*0f20*/  IMAD.MOV.U32 R16, RZ, RZ, R13 ;  /* 0x000000ffff107224 */ /* 0x000fe200078e000d */
[----:B------:R-:W-:Y:S01]  /*0f30*/  IADD3 R13, P1, R13, 0x80, RZ ;  /* 0x000000800d0d7810 */ /* 0x000fe20007f3e0ff */
[----:B------:R-:W-:Y:S01]  /*0f40*/  IMAD.MOV.U32 R17, RZ, RZ, R18 ;  /* 0x000000ffff117224 */ /* 0x000fe200078e0012 */
[----:B------:R-:W-:Y:S01]  /*0f50*/  PLOP3.LUT P0, PT, PT, PT, UP0, 0x80, 0x0 ;  /* 0x000000000000781c */ /* 0x000fe20003f0f008 */
[----:B------:R-:W-:-:S02]  /*0f60*/  UISETP.GE.U32.AND UP0, UPT, UR25, 0xbc0, UPT ;  /* 0x00000bc01900788c */ /* 0x000fc4000bf06070 */
[----:B------:R-:W-:-:S04]  /*0f70*/  IMAD.X R18, RZ, RZ, R18, P1 ;  /* 0x000000ffff127224 */ /* 0x000fc800008e0612 */
[----:B------:R-:W-:Y:S01]  /*0f80*/  PLOP3.LUT P4, PT, PT, PT, UP0, 0x80, 0x0 ;  /* 0x000000000000781c */ /* 0x000fe20003f8f008 */
[----:B------:R-:W-:Y:S04]  /*0f90*/  HGMMA.64x32x16.F32.BF16 R24, gdesc[UR12], R24 ;  /* 0x006000000c1879f0 */ /* 0x000fe80008701818 */
[----:B------:R-:W-:Y:S04]  /*0fa0*/  HGMMA.64x32x16.F32.BF16 R24, gdesc[UR8], R24 ;  /* 0x00600000081879f0 */ /* 0x000fe80008701818 */
[----:B------:R-:W-:Y:S01]  /*0fb0*/  HGMMA.64x32x16.F32.BF16 R24, gdesc[UR4], R24, gsb0 ;  /* 0x00600000041879f0 */ /* 0x000fe20008001818 */
[----:B------:R-:W-:-:S06]  /*0fc0*/  ULEA UR4, UR23, UR22, 0xd ;  /* 0x0000001617047291 */ /* 0x000fcc000f8e683f */
[----:B------:R-:W-:Y:S02]  /*0fd0*/  LEA R41, R7, UR4, 0x1 ;  /* 0x0000000407297c11 */ /* 0x000fe4000f8e08ff */
[----:B------:R-:W-:Y:S01]  /*0fe0*/  LEA R23, R6, UR4, 0x1 ;  /* 0x0000000406177c11 */ /* 0x000fe2000f8e08ff */
[----:B------:R-:W-:Y:S02]  /*0ff0*/  WARPGROUP.DEPBAR.LE gsb0, 0x1 ;  /* 0x00008000000079c5 */ /* 0x000fe40000010100 */
[----:B------:R-:W-:Y:S06]  /*1000*/  BAR.SYNC.DEFER_BLOCKING 0x0 ;  /* 0x0000000000007b1d */ /* 0x000fec0000010000 */
[----:B------:R-:W-:Y:S01]  /*1010*/  @!PT LDS RZ, [RZ] ;  /* 0x00000000fffff984 */ /* 0x000fe20000000800 */
[----:B------:R-:W-:Y:S01]  /*1020*/  @!PT LDS RZ, [RZ] ;  /* 0x00000000fffff984 */ /* 0x000fe20000000800 */
[----:B------:R-:W-:Y:S01]  /*1030*/  @!PT LDS RZ, [RZ] ;  /* 0x00000000fffff984 */ /* 0x000fe20000000800 */
[----:B------:R2:W-:Y:S04]  /*1040*/  LDGSTS.E.BYPASS.128 [R41], desc[UR26][R10.64], !P0 ;  /* 0x000000000a297fae */ /* 0x0005e8000c101c5a */
[----:B------:R3:W-:Y:S04]  /*1050*/  LDGSTS.E.BYPASS.128 [R23], desc[UR26][R14.64], !P0 ;  /* 0x000000000e177fae */ /* 0x0007e8000c101c5a */
[----:B------:R-:W0:Y:S04]  /*1060*/  LDGDEPBAR ;  /* 0x00000000000079af */ /* 0x000e280000000000 */
[----:B------:R4:W-:Y:S01]  /*1070*/  LDGSTS.E.BYPASS.128 [R41+0x6000], desc[UR26][R16.64], !P0 ;  /* 0x0600000010297fae */ /* 0x0009e2000c101c5a */
[----:B--2---:R-:W-:-:S02]  /*1080*/  IADD3 R10, P3, R10, 0x80, RZ ;  /* 0x000000800a0a7810 */ /* 0x004fc40007f7e0ff */
[----:B---3--:R-:W-:-:S03]  /*1090*/  IADD3 R14, P2, R14, 0x80, RZ ;  /* 0x000000800e0e7810 */ /* 0x008fc60007f5e0ff */
[----:B------:R-:W-:Y:S02]  /*10a0*/  IMAD.X R11, RZ, RZ, R11, P3 ;  /* 0x000000ffff0b7224 */ /* 0x000fe400018e060b */
[----:B------:R-:W-:Y:S02]  /*10b0*/  IMAD.X R15, RZ, RZ, R15, P2 ;  /* 0x000000ffff0f7224 */ /* 0x000fe400010e060f */
[----:B----4-:R-:W-:Y:S02]  /*10c0*/  IMAD.MOV.U32 R16, RZ, RZ, R44 ;  /* 0x000000ffff107224 */ /* 0x010fe400078e002c */
[----:B------:R-:W-:-:S05]  /*10d0*/  IMAD.MOV.U32 R17, RZ, RZ, R9 ;  /* 0x000000ffff117224 */ /* 0x000fca00078e0009 */
[----:B------:R2:W-:Y:S01]  /*10e0*/  LDGSTS.E.BYPASS.128 [R23+0x6000], desc[UR26][R16.64], !P0 ;  /* 0x0600000010177fae */ /* 0x0005e2000c101c5a */
[----:B------:R-:W-:-:S03]  /*10f0*/  IADD3 R44, P0, R44, 0x80, RZ ;  /* 0x000000802c2c7810 */ /* 0x000fc60007f1e0ff */
[----:B------:R-:W0:Y:S02]  /*1100*/  LDGDEPBAR ;  /* 0x00000000000079af */ /* 0x000e240000000000 */
[----:B------:R-:W-:Y:S01]  /*1110*/  IMAD.X R9, RZ, RZ, R9, P0 ;  /* 0x000000ffff097224 */ /* 0x000fe200000e0609 */
[----:B------:R-:W-:Y:S07]  /*1120*/  @!P4 BRA `(.L_x_0) ;  /* 0xfffffff8006cc947 */ /* 0x000fee000383ffff */
[----:B------:R-:W-:Y:S02]  /*1130*/  WARPGROUP.DEPBAR.LE gsb0, 0x0 ;  /* 0x00008000000079c5 */ /* 0x000fe40000010000 */
[----:B------:R-:W-:-:S04]  /*1140*/  DEPBAR.LE SB0, 0x0 ;  /* 0x000080000000791a */ /* 0x000fc80000000000 */
[--C-:B------:R-:W-:Y:S01]  /*1150*/  SHF.R.U32.HI R6, RZ, 0x2, R0.reuse ;  /* 0x00000002ff067819 */ /* 0x100fe20000011600 */
[----:B------:R-:W-:Y:S01]  /*1160*/  IMAD.SHL.U32 R7, R20, 0x10, RZ ;  /* 0x0000001014077824 */ /* 0x000fe200078e00ff */
[----:B------:R-:W-:Y:S02]  /*1170*/  LOP3.LUT R19, R19, 0x6, RZ, 0xc0, !PT ;  /* 0x0000000613137812 */ /* 0x000fe400078ec0ff */
[----:B------:R-:W-:Y:S02]  /*1180*/  SHF.R.U32.HI R10, RZ, 0x2, R0 ;  /* 0x00000002ff0a7819 */ /* 0x000fe40000011600 */
[----:B------:R-:W-:Y:S02]  /*1190*/  SGXT.U32 R6, R6, 0x3 ;  /* 0x000000030606781a */ /* 0x000fe40000000000 */
[----:B------:R-:W-:Y:S02]  /*11a0*/  LOP3.LUT R19, R19, 0x20, R10, 0xf8, !PT ;  /* 0x0000002013137812 */ /* 0x000fe400078ef80a */
[----:B------:R-:W-:Y:S01]  /*11b0*/  LOP3.LUT R6, R6, 0x30, R7, 0xf8, !PT ;  /* 0x0000003006067812 */ /* 0x000fe200078ef807 */
[----:B------:R-:W3:Y:S01]  /*11c0*/  LDC.64 R10, c[0x0][0x210] ;  /* 0x00008400ff0a7b82 */ /* 0x000ee20000000a00 */
[----:B------:R-:W-:-:S02]  /*11d0*/  LOP3.LUT R9, R4, 0x38, R5, 0xf8, !PT ;  /* 0x0000003804097812 */ /* 0x000fc400078ef805 */
[----:B------:R-:W-:Y:S01]  /*11e0*/  CS2R R4, SRZ ;  /* 0x0000000000047805 */ /* 0x000fe2000001ff00 */
[----:B------:R-:W-:-:S04]  /*11f0*/  IMAD R6, R6, 0x48, R19 ;  /* 0x0000004806067824 */ /* 0x000fc800078e0213 */
[----:B------:R-:W-:Y:S01]  /*1200*/  BAR.SYNC.DEFER_BLOCKING 0x0 ;  /* 0x0000000000007b1d */ /* 0x000fe20000010000 */
[C---:B------:R-:W-:Y:S02]  /*1210*/  ISETP.GE.AND P0, PT, R9.reuse, 0x40, PT ;  /* 0x000000400900780c */ /* 0x040fe40003f06270 */
[----:B--2---:R-:W-:Y:S02]  /*1220*/  LEA R16, R6, UR22, 0x2 ;  /* 0x0000001606107c11 */ /* 0x004fe4000f8e10ff */
[----:B------:R-:W-:Y:S02]  /*1230*/  CS2R R6, SRZ ;  /* 0x0000000000067805 */ /* 0x000fe4000001ff00 */
[----:B------:R-:W-:Y:S01]  /*1240*/  ISETP.LT.AND P1, PT, R2, UR28, !P0 ;  /* 0x0000001c02007c0c */ /* 0x000fe2000c721270 */
[----:B---3--:R-:W-:Y:S01]  /*1250*/  IMAD.WIDE R10, R9, 0x2, R10 ;  /* 0x00000002090a7825 */ /* 0x008fe200078e020a */
[----:B------:R-:W-:Y:S04]  /*1260*/  STS.64 [R16], R24 ;  /* 0x0000001810007388 */ /* 0x000fe80000000a00 */
[----:B------:R-:W-:Y:S04]  /*1270*/  STS.64 [R16+0x900], R26 ;  /* 0x0009001a10007388 */ /* 0x000fe80000000a00 */
[----:B------:R-:W-:Y:S04]  /*1280*/  STS.64 [R16+0x20], R28 ;  /* 0x0000201c10007388 */ /* 0x000fe80000000a00 */
[----:B------:R-:W-:Y:S04]  /*1290*/  STS.64 [R16+0x920], R30 ;  /* 0x0009201e10007388 */ /* 0x000fe80000000a00 */
[----:B------:R2:W-:Y:S04]  /*12a0*/  STS.64 [R16+0x40], R32 ;  /* 0x0000402010007388 */ /* 0x0005e80000000a00 */
[----:B------:R-:W-:Y:S04]  /*12b0*/  STS.64 [R16+0x940], R34 ;  /* 0x0009402210007388 */ /* 0x000fe80000000a00 */
[----:B------:R-:W-:Y:S04]  /*12c0*/  STS.64 [R16+0x60], R36 ;  /* 0x0000602410007388 */ /* 0x000fe80000000a00 */
[----:B------:R-:W-:Y:S01]  /*12d0*/  STS.64 [R16+0x960], R38 ;  /* 0x0009602610007388 */ /* 0x000fe20000000a00 */
[----:B------:R-:W-:Y:S01]  /*12e0*/  BAR.SYNC.DEFER_BLOCKING 0x0 ;  /* 0x0000000000007b1d */ /* 0x000fe20000010000 */
[----:B------:R-:W-:-:S02]  /*12f0*/  ISETP.LT.AND P0, PT, R3, UR28, !P0 ;  /* 0x0000001c03007c0c */ /* 0x000fc4000c701270 */
[----:B------:R-:W-:Y:S02]  /*1300*/  CS2R R12, SRZ ;  /* 0x00000000000c7805 */ /* 0x000fe4000001ff00 */
[----:B------:R-:W-:Y:S01]  /*1310*/  CS2R R14, SRZ ;  /* 0x00000000000e7805 */ /* 0x000fe2000001ff00 */
[----:B------:R-:W3:Y:S08]  /*1320*/  @P1 LDG.E.EL.128 R4, desc[UR26][R10.64] ;  /* 0x0000001a0a041981 */ /* 0x000ef0000c2e1d00 */
[----:B------:R4:W5:Y:S01]  /*1330*/  @P0 LDG.E.EL.128 R12, desc[UR26][R10.64] ;  /* 0x0000001a0a0c0981 */ /* 0x000962000c2e1d00 */
[----:B------:R-:W-:Y:S01]  /*1340*/  SHF.R.U32.HI R0, RZ, 0x3, R0 ;  /* 0x00000003ff007819 */ /* 0x000fe20000011600 */
[----:B------:R-:W-:-:S02]  /*1350*/  IMAD.SHL.U32 R17, R20, 0x4, RZ ;  /* 0x0000000414117824 */ /* 0x000fc400078e00ff */
[--C-:B------:R-:W-:Y:S01]  /*1360*/  IMAD R2, R2, 0x40, R9.reuse ;  /* 0x0000004002027824 */ /* 0x100fe200078e0209 */
[----:B------:R-:W-:Y:S01]  /*1370*/  SGXT.U32 R0, R0, 0x2 ;  /* 0x000000020000781a */ /* 0x000fe20000000000 */
[----:B------:R-:W-:-:S03]  /*1380*/  IMAD R3, R3, 0x40, R9 ;  /* 0x0000004003037824 */ /* 0x000fc600078e0209 */
[----:B------:R-:W-:-:S05]  /*1390*/  LOP3.LUT R17, R0, 0x1c, R17, 0xf8, !PT ;  /* 0x0000001c00117812 */ /* 0x000fca00078ef811 */
[----:B------:R-:W-:-:S05]  /*13a0*/  IMAD R17, R17, 0x48, R8 ;  /* 0x0000004811117824 */ /* 0x000fca00078e0208 */
[----:B------:R-:W-:-:S05]  /*13b0*/  LEA R0, R17, UR22, 0x2 ;  /* 0x0000001611007c11 */ /* 0x000fca000f8e10ff */
[----:B------:R-:W2:Y:S04]  /*13c0*/  LDS.128 R28, [R0] ;  /* 0x00000000001c7984 */ /* 0x000ea80000000c00 */
[----:B------:R-:W2:Y:S04]  /*13d0*/  LDS.128 R24, [R0+0x10] ;  /* 0x0000100000187984 */ /* 0x000ea80000000c00 */
[----:B------:R-:W2:Y:S04]  /*13e0*/  LDS.128 R20, [R0+0x2400] ;  /* 0x0024000000147984 */ /* 0x000ea80000000c00 */
[----:B------:R2:W2:Y:S01]  /*13f0*/  LDS.128 R16, [R0+0x2410] ;  /* 0x0024100000107984 */ /* 0x0004a20000000c00 */
[C---:B---3--:R-:W-:Y:S01]  /*1400*/  PRMT R8, R4.reuse, 0x7632, R8 ;  /* 0x0000763204087816 */ /* 0x048fe20000000008 */
[----:B----4-:R-:W-:Y:S01]  /*1410*/  IMAD.U32 R11, R4, 0x10000, RZ ;  /* 0x00010000040b7824 */ /* 0x010fe200078e00ff */
[C---:B------:R-:W-:Y:S01]  /*1420*/  PRMT R9, R6.reuse, 0x7632, R9 ;  /* 0x0000763206097816 */ /* 0x040fe20000000009 */
[----:B--2---:R-:W-:Y:S01]  /*1430*/  IMAD.U32 R33, R6, 0x10000, RZ ;  /* 0x0001000006217824 */ /* 0x004fe200078e00ff */
[----:B------:R-:W-:Y:S01]  /*1440*/  PRMT R4, R5, 0x7632, R4 ;  /* 0x0000763205047816 */ /* 0x000fe20000000004 */
[----:B------:R-:W-:Y:S01]  /*1450*/  IMAD.U32 R8, R8, 0x10000, RZ ;  /* 0x0001000008087824 */ /* 0x000fe200078e00ff */
[----:B------:R-:W-:Y:S01]  /*1460*/  PRMT R6, R7, 0x7632, R6 ;  /* 0x0000763207067816 */ /* 0x000fe20000000006 */
[----:B------:R-:W-:-:S02]  /*1470*/  IMAD.U32 R10, R9, 0x10000, RZ ;  /* 0x00010000090a7824 */ /* 0x000fc400078e00ff */
[----:B-1----:R-:W-:Y:S01]  /*1480*/  FADD R29, R29, R8 ;  /* 0x000000081d1d7221 */ /* 0x002fe20000000000 */
[----:B------:R-:W-:Y:S01]  /*1490*/  IMAD.U32 R0, R4, 0x10000, RZ ;  /* 0x0001000004007824 */ /* 0x000fe200078e00ff */
[----:B------:R-:W1:Y:S01]  /*14a0*/  LDC.64 R8, c[0x0][0x228] ;  /* 0x00008a00ff087b82 */ /* 0x000e620000000a00 */
[----:B------:R-:W-:Y:S01]  /*14b0*/  FADD R4, R28, R11 ;  /* 0x0000000b1c047221 */ /* 0x000fe20000000000 */
[----:B------:R-:W-:Y:S02]  /*14c0*/  IMAD.U32 R28, R6, 0x10000, RZ ;  /* 0x00010000061c7824 */ /* 0x000fe400078e00ff */
[----:B------:R-:W-:Y:S01]  /*14d0*/  FADD R6, R24, R33 ;  /* 0x0000002118067221 */ /* 0x000fe20000000000 */
[----:B------:R-:W-:Y:S02]  /*14e0*/  IMAD.U32 R5, R5, 0x10000, RZ ;  /* 0x0001000005057824 */ /* 0x000fe400078e00ff */
[--C-:B------:R-:W-:Y:S01]  /*14f0*/  FADD R33, R25, R10.reuse ;  /* 0x0000000a19217221 */ /* 0x100fe20000000000 */
[----:B-----5:R-:W-:Y:S01]  /*1500*/  PRMT R10, R12, 0x7632, R10 ;  /* 0x000076320c0a7816 */ /* 0x020fe2000000000a */
[----:B------:R-:W-:-:S02]  /*1510*/  IMAD.U32 R7, R7, 0x10000, RZ ;  /* 0x0001000007077824 */ /* 0x000fc400078e00ff */
[----:B------:R-:W-:Y:S01]  /*1520*/  FADD R28, R27, R28 ;  /* 0x0000001c1b1c7221 */ /* 0x000fe20000000000 */
[----:B------:R-:W-:Y:S01]  /*1530*/  FADD R5, R30, R5 ;  /* 0x000000051e057221 */ /* 0x000fe20000000000 */
[----:B------:R-:W-:Y:S01]  /*1540*/  FADD R0, R31, R0 ;  /* 0x000000001f007221 */ /* 0x000fe20000000000 */
[----:B------:R-:W-:Y:S01]  /*1550*/  IMAD.U32 R25, R12, 0x10000, RZ ;  /* 0x000100000c197824 */ /* 0x000fe200078e00ff */
[C---:B------:R-:W-:Y:S01]  /*1560*/  PRMT R11, R13.reuse, 0x7632, R11 ;  /* 0x000076320d0b7816 */ /* 0x040fe2000000000b */
[----:B------:R-:W-:Y:S01]  /*1570*/  IMAD.U32 R27, R13, 0x10000, RZ ;  /* 0x000100000d1b7824 */ /* 0x000fe200078e00ff */
[----:B------:R-:W-:Y:S01]  /*1580*/  PRMT R12, R14, 0x7632, R12 ;  /* 0x000076320e0c7816 */ /* 0x000fe2000000000c */
[----:B------:R-:W-:Y:S01]  /*1590*/  FADD R7, R26, R7 ;  /* 0x000000071a077221 */ /* 0x000fe20000000000 */
[----:B------:R-:W-:Y:S01]  /*15a0*/  PRMT R13, R15, 0x7632, R13 ;  /* 0x000076320f0d7816 */ /* 0x000fe2000000000d */
[----:B------:R-:W-:Y:S01]  /*15b0*/  IMAD.U32 R10, R10, 0x10000, RZ ;  /* 0x000100000a0a7824 */ /* 0x000fe200078e00ff */
[----:B------:R-:W-:Y:S01]  /*15c0*/  F2FP.BF16.F32.PACK_AB R5, R0, R5 ;  /* 0x000000050005723e */ /* 0x000fe200000010ff */
[----:B------:R-:W-:Y:S01]  /*15d0*/  IMAD.U32 R31, R14, 0x10000, RZ ;  /* 0x000100000e1f7824 */ /* 0x000fe200078e00ff */
[----:B------:R-:W-:Y:S01]  /*15e0*/  F2FP.BF16.F32.PACK_AB R4, R29, R4 ;  /* 0x000000041d04723e */ /* 0x000fe200000010ff */
[----:B------:R-:W-:-:S02]  /*15f0*/  IMAD.U32 R14, R11, 0x10000, RZ ;  /* 0x000100000b0e7824 */ /* 0x000fc400078e00ff */
[----:B------:R-:W-:Y:S01]  /*1600*/  FADD R21, R21, R10 ;  /* 0x0000000a15157221 */ /* 0x000fe20000000000 */
[----:B------:R-:W-:Y:S01]  /*1610*/  IMAD.U32 R15, R15, 0x10000, RZ ;  /* 0x000100000f0f7824 */ /* 0x000fe200078e00ff */
[----:B------:R-:W-:Y:S01]  /*1620*/  F2FP.BF16.F32.PACK_AB R6, R33, R6 ;  /* 0x000000062106723e */ /* 0x000fe200000010ff */
[----:B------:R-:W-:Y:S01]  /*1630*/  IMAD.U32 R12, R12, 0x10000, RZ ;  /* 0x000100000c0c7824 */ /* 0x000fe200078e00ff */
[----:B------:R-:W-:Y:S01]  /*1640*/  F2FP.BF16.F32.PACK_AB R7, R28, R7 ;  /* 0x000000071c07723e */ /* 0x000fe200000010ff */
[----:B------:R-:W-:Y:S02]  /*1650*/  IMAD.U32 R0, R13, 0x10000, RZ ;  /* 0x000100000d007824 */ /* 0x000fe400078e00ff */
[----:B------:R-:W-:Y:S01]  /*1660*/  FADD R20, R20, R25 ;  /* 0x0000001914147221 */ /* 0x000fe20000000000 */
[----:B-1----:R-:W-:-:S04]  /*1670*/  IMAD.WIDE R10, R2, 0x2, R8 ;  /* 0x00000002020a7825 */ /* 0x002fc800078e0208 */
[----:B------:R-:W-:Y:S01]  /*1680*/  FADD R22, R22, R27 ;  /* 0x0000001b16167221 */ /* 0x000fe20000000000 */
[----:B------:R-:W-:Y:S01]  /*1690*/  FADD R23, R23, R14 ;  /* 0x0000000e17177221 */ /* 0x000fe20000000000 */
[----:B------:R-:W-:Y:S01]  /*16a0*/  FADD R16, R16, R31 ;  /* 0x0000001f10107221 */ /* 0x000fe20000000000 */
[----:B------:R-:W-:Y:S01]  /*16b0*/  FADD R15, R18, R15 ;  /* 0x0000000f120f7221 */ /* 0x000fe20000000000 */
[----:B------:R-:W-:Y:S01]  /*16c0*/  FADD R17, R17, R12 ;  /* 0x0000000c11117221 */ /* 0x000fe20000000000 */
[----:B------:R-:W-:Y:S01]  /*16d0*/  FADD R0, R19, R0 ;  /* 0x0000000013007221 */ /* 0x000fe20000000000 */
[----:B------:R1:W-:Y:S01]  /*16e0*/  @P1 STG.E.128 desc[UR26][R10.64], R4 ;  /* 0x000000040a001986 */ /* 0x0003e2000c101d1a */
[----:B------:R-:W-:Y:S01]  /*16f0*/  IMAD.WIDE R8, R3, 0x2, R8 ;  /* 0x0000000203087825 */ /* 0x000fe200078e0208 */
[----:B------:R-:W-:Y:S02]  /*1700*/  F2FP.BF16.F32.PACK_AB R12, R21, R20 ;  /* 0x00000014150c723e */ /* 0x000fe400000010ff */
[----:B------:R-:W-:-:S02]  /*1710*/  F2FP.BF16.F32.PACK_AB R13, R23, R22 ;  /* 0x00000016170d723e */ /* 0x000fc400000010ff */
[----:B------:R-:W-:Y:S02]  /*1720*/  F2FP.BF16.F32.PACK_AB R14, R17, R16 ;  /* 0x00000010110e723e */ /* 0x000fe400000010ff */
[----:B------:R-:W-:Y:S01]  /*1730*/  F2FP.BF16.F32.PACK_AB R15, R0, R15 ;  /* 0x0000000f000f723e */ /* 0x000fe200000010ff */
[----:B------:R-:W-:Y:S06]  /*1740*/  @!P0 EXIT ;  /* 0x000000000000894d */ /* 0x000fec0003800000 */
[----:B------:R-:W-:Y:S01]  /*1750*/  STG.E.128 desc[UR26][R8.64], R12 ;  /* 0x0000000c08007986 */ /* 0x000fe2000c101d1a */
[----:B------:R-:W-:Y:S05]  /*1760*/  EXIT ;  /* 0x000000000000794d */ /* 0x000fea0003800000 */
.L_x_1:
[----:B------:R-:W-:-:S00]  /*1770*/  BRA `(.L_x_1) ;  /* 0xfffffffc00fc7947 */ /* 0x000fc0000383ffff */
[----:B------:R-:W-:-:S00]  /*1780*/  NOP ;  /* 0x0000000000007918 */ /* 0x000fc00000000000 */
[----:B------:R-:W-:-:S00]  /*1790*/  NOP ;  /* 0x0000000000007918 */ /* 0x000fc00000000000 */
[----:B------:R-:W-:-:S00]  /*17a0*/  NOP ;  /* 0x0000000000007918 */ /* 0x000fc00000000000 */
[----:B------:R-:W-:-:S00]  /*17b0*/  NOP ;  /* 0x0000000000007918 */ /* 0x000fc00000000000 */
[----:B------:R-:W-:-:S00]  /*17c0*/  NOP ;  /* 0x0000000000007918 */ /* 0x000fc00000000000 */
[----:B------:R-:W-:-:S00]  /*17d0*/  NOP ;  /* 0x0000000000007918 */ /* 0x000fc00000000000 */
[----:B------:R-:W-:-:S00]  /*17e0*/  NOP ;  /* 0x0000000000007918 */ /* 0x000fc00000000000 */
[----:B------:R-:W-:-:S00]  /*17f0*/  NOP ;  /* 0x0000000000007918 */ /* 0x000fc00000000000 */
.L_x_2:


//--------------------- .nv.shared.triton_mm      --------------------------
	.section	.nv.shared.triton_mm,"aw",@nobits
	.sectionflags	@""
	.align	16
	.zero		1024


//--------------------- .nv.constant0.triton_mm   --------------------------
	.section	.nv.constant0.triton_mm,"a",@progbits
	.sectionflags	@""
	.align	4
.nv.constant0.triton_mm:
	.zero		564
